//
// Generated by NVIDIA NVVM Compiler
//
// Compiler Build ID: CL-36424714
// Cuda compilation tools, release 13.0, V13.0.88
// Based on NVVM 20.0.0
//

.version 9.0
.target sm_100
.address_size 64

	// .globl	_Z13convolution1DPfS_i

.visible .entry _Z13convolution1DPfS_i(
	.param .u64 .ptr .align 1 _Z13convolution1DPfS_i_param_0,
	.param .u64 .ptr .align 1 _Z13convolution1DPfS_i_param_1,
	.param .u32 _Z13convolution1DPfS_i_param_2
)
{
	.reg .pred 	%p<6>;
	.reg .b32 	%r<10>;
	.reg .b32 	%f<22>;
	.reg .b64 	%rd<13>;

	ld.param.u64 	%rd4, [_Z13convolution1DPfS_i_param_0];
	ld.param.u64 	%rd3, [_Z13convolution1DPfS_i_param_1];
	ld.param.u32 	%r2, [_Z13convolution1DPfS_i_param_2];
	cvta.to.global.u64 	%rd1, %rd4;
	mov.u32 	%r3, %ntid.x;
	mov.u32 	%r4, %ctaid.x;
	mov.u32 	%r5, %tid.x;
	mad.lo.s32 	%r1, %r3, %r4, %r5;
	setp.ge.s32 	%p1, %r1, %r2;
	@%p1 bra 	$L__BB0_10;
	setp.lt.s32 	%p2, %r1, 2;
	@%p2 bra 	$L__BB0_3;
	add.s32 	%r6, %r1, -2;
	mul.wide.u32 	%rd5, %r6, 4;
	add.s64 	%rd6, %rd1, %rd5;
	ld.global.f32 	%f18, [%rd6];
	bra.uni 	$L__BB0_4;
$L__BB0_3:
	setp.ne.s32 	%p3, %r1, 1;
	mov.f32 	%f18, 0f00000000;
	mov.f32 	%f19, %f18;
	@%p3 bra 	$L__BB0_5;
$L__BB0_4:
	add.s32 	%r7, %r1, -1;
	mul.wide.u32 	%rd7, %r7, 4;
	add.s64 	%rd8, %rd1, %rd7;
	ld.global.f32 	%f19, [%rd8];
$L__BB0_5:
	add.s32 	%r8, %r2, -1;
	setp.ge.s32 	%p4, %r1, %r8;
	mul.wide.s32 	%rd9, %r1, 4;
	add.s64 	%rd2, %rd1, %rd9;
	mov.f32 	%f20, 0f00000000;
	@%p4 bra 	$L__BB0_7;
	ld.global.f32 	%f20, [%rd2+4];
$L__BB0_7:
	add.s32 	%r9, %r2, -2;
	setp.ge.s32 	%p5, %r1, %r9;
	mov.f32 	%f21, 0f00000000;
	@%p5 bra 	$L__BB0_9;
	ld.global.f32 	%f21, [%rd2+8];
$L__BB0_9:
	add.f32 	%f13, %f18, %f19;
	add.f32 	%f14, %f13, %f20;
	add.f32 	%f15, %f14, %f21;
	mul.f32 	%f16, %f15, 0f3E800000;
	cvta.to.global.u64 	%rd10, %rd3;
	add.s64 	%rd12, %rd10, %rd9;
	st.global.f32 	[%rd12], %f16;
$L__BB0_10:
	ret;

}


// ===== COMPILED SASS (sm_100) =====

	.target	sm_100

	.elftype	@"ET_EXEC"


//--------------------- .note.nv.tkinfo           --------------------------
	.section	.note.nv.tkinfo,"",@"SHT_NOTE"
	.sectionflags	@"SHF_NOTE_NV_TKINFO"
	.tkinfo
        /*0018*/ 	.word	0x00000002
        /*0030*/ 	.string	""
        /*0030*/ 	.string	"ptxas"
        /*0030*/ 	.string	"Cuda compilation tools, release 13.0, V13.0.88"
        /*0030*/ 	.string	"Build cuda_13.0.r13.0/compiler.36424714_0"
        /*0030*/ 	.string	"-arch sm_100 -m 64 "



//--------------------- .note.nv.cuinfo           --------------------------
	.section	.note.nv.cuinfo,"",@"SHT_NOTE"
	.sectionflags	@"SHF_NOTE_NV_CUINFO"
        /*0018*/ 	.short	0x0002
        /*001a*/ 	.short	0x0064
        /*001c*/ 	.short	0x0082
	.zero		2


//--------------------- .nv.info                  --------------------------
	.section	.nv.info,"",@"SHT_CUDA_INFO"
	.align	4


	//----- nvinfo : EIATTR_REGCOUNT
	.align		4
        /*0000*/ 	.byte	0x04, 0x2f
        /*0002*/ 	.short	(.L_1 - .L_0)
	.align		4
.L_0:
        /*0004*/ 	.word	index@(_Z13convolution1DPfS_i)
        /*0008*/ 	.word	0x0000000c


	//----- nvinfo : EIATTR_FRAME_SIZE
	.align		4
.L_1:
        /*000c*/ 	.byte	0x04, 0x11
        /*000e*/ 	.short	(.L_3 - .L_2)
	.align		4
.L_2:
        /*0010*/ 	.word	index@(_Z13convolution1DPfS_i)
        /*0014*/ 	.word	0x00000000


	//----- nvinfo : EIATTR_MIN_STACK_SIZE
	.align		4
.L_3:
        /*0018*/ 	.byte	0x04, 0x12
        /*001a*/ 	.short	(.L_5 - .L_4)
	.align		4
.L_4:
        /*001c*/ 	.word	index@(_Z13convolution1DPfS_i)
        /*0020*/ 	.word	0x00000000
.L_5:


//--------------------- .nv.compat                --------------------------
	.section	.nv.compat,"",@"SHT_CUDA_COMPAT_INFO"
	.align	4
        /*0000*/ 	.byte	0x02, 0x09, 0x00, 0x00, 0x02, 0x02, 0x01, 0x00, 0x02, 0x05, 0x05, 0x00, 0x03, 0x07, 0x01, 0x01
        /*0010*/ 	.byte	0x02, 0x03, 0x00, 0x00, 0x02, 0x06, 0x01, 0x00, 0x04, 0x0b, 0x08, 0x00, 0x09, 0x00, 0x00, 0x00
        /*0020*/ 	.byte	0x00, 0x00, 0x00, 0x00


//--------------------- .nv.info._Z13convolution1DPfS_i --------------------------
	.section	.nv.info._Z13convolution1DPfS_i,"",@"SHT_CUDA_INFO"
	.sectionflags	@""
	.align	4


	//----- nvinfo : EIATTR_CUDA_API_VERSION
	.align		4
        /*0000*/ 	.byte	0x04, 0x37
        /*0002*/ 	.short	(.L_7 - .L_6)
.L_6:
        /*0004*/ 	.word	0x00000082


	//----- nvinfo : EIATTR_KPARAM_INFO
	.align		4
.L_7:
        /*0008*/ 	.byte	0x04, 0x17
        /*000a*/ 	.short	(.L_9 - .L_8)
.L_8:
        /*000c*/ 	.word	0x00000000
        /*0010*/ 	.short	0x0002
        /*0012*/ 	.short	0x0010
        /*0014*/ 	.byte	0x00, 0xf0, 0x11, 0x00


	//----- nvinfo : EIATTR_KPARAM_INFO
	.align		4
.L_9:
        /*0018*/ 	.byte	0x04, 0x17
        /*001a*/ 	.short	(.L_11 - .L_10)
.L_10:
        /*001c*/ 	.word	0x00000000
        /*0020*/ 	.short	0x0001
        /*0022*/ 	.short	0x0008
        /*0024*/ 	.byte	0x00, 0xf5, 0x21, 0x00


	//----- nvinfo : EIATTR_KPARAM_INFO
	.align		4
.L_11:
        /*0028*/ 	.byte	0x04, 0x17
        /*002a*/ 	.short	(.L_13 - .L_12)
.L_12:
        /*002c*/ 	.word	0x00000000
        /*0030*/ 	.short	0x0000
        /*0032*/ 	.short	0x0000
        /*0034*/ 	.byte	0x00, 0xf5, 0x21, 0x00


	//----- nvinfo : EIATTR_SPARSE_MMA_MASK
	.align		4
.L_13:
        /*0038*/ 	.byte	0x03, 0x50
        /*003a*/ 	.short	0x0000


	//----- nvinfo : EIATTR_MAXREG_COUNT
	.align		4
        /*003c*/ 	.byte	0x03, 0x1b
        /*003e*/ 	.short	0x00ff


	//----- nvinfo : EIATTR_MERCURY_ISA_VERSION
	.align		4
        /*0040*/ 	.byte	0x03, 0x5f
        /*0042*/ 	.short	0x0101


	//----- nvinfo : EIATTR_VRC_CTA_INIT_COUNT
	.align		4
        /*0044*/ 	.byte	0x02, 0x4a
	.zero		1
	.zero		1


	//----- nvinfo : EIATTR_EXIT_INSTR_OFFSETS
	.align		4
        /*0048*/ 	.byte	0x04, 0x1c
        /*004a*/ 	.short	(.L_15 - .L_14)


	//   ....[0]....
.L_14:
        /*004c*/ 	.word	0x00000070


	//   ....[1]....
        /*0050*/ 	.word	0x000002f0


	//----- nvinfo : EIATTR_CRS_STACK_SIZE
	.align		4
.L_15:
        /*0054*/ 	.byte	0x04, 0x1e
        /*0056*/ 	.short	(.L_17 - .L_16)
.L_16:
        /*0058*/ 	.word	0x00000000


	//----- nvinfo : EIATTR_CBANK_PARAM_SIZE
	.align		4
.L_17:
        /*005c*/ 	.byte	0x03, 0x19
        /*005e*/ 	.short	0x0014


	//----- nvinfo : EIATTR_PARAM_CBANK
	.align		4
        /*0060*/ 	.byte	0x04, 0x0a
        /*0062*/ 	.short	(.L_19 - .L_18)
	.align		4
.L_18:
        /*0064*/ 	.word	index@(.nv.constant0._Z13convolution1DPfS_i)
        /*0068*/ 	.short	0x0380
        /*006a*/ 	.short	0x0014


	//----- nvinfo : EIATTR_SW_WAR
	.align		4
.L_19:
        /*006c*/ 	.byte	0x04, 0x36
        /*006e*/ 	.short	(.L_21 - .L_20)
.L_20:
        /*0070*/ 	.word	0x00000008
.L_21:


//--------------------- .nv.callgraph             --------------------------
	.section	.nv.callgraph,"",@"SHT_CUDA_CALLGRAPH"
	.align	4
	.sectionentsize	8
	.align		4
        /*0000*/ 	.word	0x00000000
	.align		4
        /*0004*/ 	.word	0xffffffff
	.align		4
        /*0008*/ 	.word	0x00000000
	.align		4
        /*000c*/ 	.word	0xfffffffe
	.align		4
        /*0010*/ 	.word	0x00000000
	.align		4
        /*0014*/ 	.word	0xfffffffd
	.align		4
        /*0018*/ 	.word	0x00000000
	.align		4
        /*001c*/ 	.word	0xfffffffc


//--------------------- .text._Z13convolution1DPfS_i --------------------------
	.section	.text._Z13convolution1DPfS_i,"ax",@progbits
	.align	128
        .global         _Z13convolution1DPfS_i
        .type           _Z13convolution1DPfS_i,@function
        .size           _Z13convolution1DPfS_i,(.L_x_6 - _Z13convolution1DPfS_i)
        .other          _Z13convolution1DPfS_i,@"STO_CUDA_ENTRY STV_DEFAULT"
_Z13convolution1DPfS_i:
.text._Z13convolution1DPfS_i:
[----:B------:R-:W-:Y:S01]  /*0000*/  LDC R1, c[0x0][0x37c] ;  /* 0x0000df00ff017b82 */ /* 0x000fe20000000800 */
[----:B------:R-:W0:Y:S01]  /*0010*/  S2R R7, SR_CTAID.X ;  /* 0x0000000000077919 */ /* 0x000e220000002500 */
[----:B------:R-:W0:Y:S01]  /*0020*/  LDCU UR4, c[0x0][0x360] ;  /* 0x00006c00ff0477ac */ /* 0x000e220008000800 */
[----:B------:R-:W0:Y:S01]  /*0030*/  S2R R0, SR_TID.X ;  /* 0x0000000000007919 */ /* 0x000e220000002100 */
[----:B------:R-:W1:Y:S01]  /*0040*/  LDCU UR8, c[0x0][0x390] ;  /* 0x00007200ff0877ac */ /* 0x000e620008000800 */
[----:B0-----:R-:W-:-:S05]  /*0050*/  IMAD R7, R7, UR4, R0 ;  /* 0x0000000407077c24 */ /* 0x001fca000f8e0200 */
[----:B-1----:R-:W-:-:S13]  /*0060*/  ISETP.GE.AND P0, PT, R7, UR8, PT ;  /* 0x0000000807007c0c */ /* 0x002fda000bf06270 */
[----:B------:R-:W-:Y:S05]  /*0070*/  @P0 EXIT ;  /* 0x000000000000094d */ /* 0x000fea0003800000 */
[----:B------:R-:W-:Y:S01]  /*0080*/  ISETP.GE.AND P0, PT, R7, 0x2, PT ;  /* 0x000000020700780c */ /* 0x000fe20003f06270 */
[----:B------:R-:W-:Y:S01]  /*0090*/  BSSY.RECONVERGENT B0, `(.L_x_0) ;  /* 0x0000013000007945 */ /* 0x000fe20003800200 */
[----:B------:R-:W0:Y:S03]  /*00a0*/  LDCU.64 UR6, c[0x0][0x358] ;  /* 0x00006b00ff0677ac */ /* 0x000e260008000a00 */
[----:B------:R-:W-:Y:S08]  /*00b0*/  BSSY.RELIABLE B1, `(.L_x_1) ;  /* 0x000000c000017945 */ /* 0x000ff00003800100 */
[----:B------:R-:W-:Y:S05]  /*00c0*/  @!P0 BRA `(.L_x_2) ;  /* 0x0000000000148947 */ /* 0x000fea0003800000 */
[----:B------:R-:W1:Y:S01]  /*00d0*/  LDC.64 R2, c[0x0][0x380] ;  /* 0x0000e000ff027b82 */ /* 0x000e620000000a00 */
[----:B------:R-:W-:-:S05]  /*00e0*/  IADD3 R5, PT, PT, R7, -0x2, RZ ;  /* 0xfffffffe07057810 */ /* 0x000fca0007ffe0ff */
[----:B-1----:R-:W-:-:S05]  /*00f0*/  IMAD.WIDE.U32 R2, R5, 0x4, R2 ;  /* 0x0000000405027825 */ /* 0x002fca00078e0002 */
[----:B0-----:R0:W5:Y:S01]  /*0100*/  LDG.E R0, desc[UR6][R2.64] ;  /* 0x0000000602007981 */ /* 0x001162000c1e1900 */
[----:B------:R-:W-:Y:S05]  /*0110*/  BRA `(.L_x_3) ;  /* 0x0000000000147947 */ /* 0x000fea0003800000 */
.L_x_2:
[----:B------:R-:W-:Y:S01]  /*0120*/  ISETP.NE.AND P0, PT, R7, 0x1, PT ;  /* 0x000000010700780c */ /* 0x000fe20003f05270 */
[----:B------:R-:W-:Y:S01]  /*0130*/  HFMA2 R0, -RZ, RZ, 0, 0 ;  /* 0x00000000ff007431 */ /* 0x000fe200000001ff */
[----:B------:R-:W-:-:S11]  /*0140*/  MOV R9, RZ ;  /* 0x000000ff00097202 */ /* 0x000fd60000000f00 */
[----:B------:R-:W-:Y:S05]  /*0150*/  @P0 BREAK.RELIABLE B1 ;  /* 0x0000000000010942 */ /* 0x000fea0003800100 */
[----:B------:R-:W-:Y:S05]  /*0160*/  @P0 BRA `(.L_x_4) ;  /* 0x0000000000140947 */ /* 0x000fea0003800000 */
.L_x_3:
[----:B0-----:R-:W-:Y:S05]  /*0170*/  BSYNC.RELIABLE B1 ;  /* 0x0000000000017941 */ /* 0x001fea0003800100 */
.L_x_1:
[----:B------:R-:W0:Y:S01]  /*0180*/  LDC.64 R2, c[0x0][0x380] ;  /* 0x0000e000ff027b82 */ /* 0x000e220000000a00 */
[----:B------:R-:W-:-:S05]  /*0190*/  IADD3 R5, PT, PT, R7, -0x1, RZ ;  /* 0xffffffff07057810 */ /* 0x000fca0007ffe0ff */
[----:B0-----:R-:W-:-:S05]  /*01a0*/  IMAD.WIDE.U32 R2, R5, 0x4, R2 ;  /* 0x0000000405027825 */ /* 0x001fca00078e0002 */
[----:B------:R1:W5:Y:S02]  /*01b0*/  LDG.E R9, desc[UR6][R2.64] ;  /* 0x0000000602097981 */ /* 0x000364000c1e1900 */
.L_x_4:
[----:B0-----:R-:W-:Y:S05]  /*01c0*/  BSYNC.RECONVERGENT B0 ;  /* 0x0000000000007941 */ /* 0x001fea0003800200 */
.L_x_0:
[----:B------:R-:W-:Y:S05]  /*01d0*/  WARPSYNC.ALL ;  /* 0x0000000000007948 */ /* 0x000fea0003800000 */
[----:B-1----:R-:W0:Y:S01]  /*01e0*/  LDC.64 R2, c[0x0][0x380] ;  /* 0x0000e000ff027b82 */ /* 0x002e220000000a00 */
[----:B------:R-:W-:Y:S01]  /*01f0*/  UIADD3 UR4, UPT, UPT, UR8, -0x1, URZ ;  /* 0xffffffff08047890 */ /* 0x000fe2000fffe0ff */
[----:B------:R-:W-:Y:S01]  /*0200*/  HFMA2 R6, -RZ, RZ, 0, 0 ;  /* 0x00000000ff067431 */ /* 0x000fe200000001ff */
[----:B------:R-:W-:Y:S01]  /*0210*/  UIADD3 UR5, UPT, UPT, UR8, -0x2, URZ ;  /* 0xfffffffe08057890 */ /* 0x000fe2000fffe0ff */
[----:B------:R-:W-:-:S03]  /*0220*/  MOV R8, RZ ;  /* 0x000000ff00087202 */ /* 0x000fc60000000f00 */
[C---:B------:R-:W-:Y:S01]  /*0230*/  ISETP.GE.AND P0, PT, R7.reuse, UR4, PT ;  /* 0x0000000407007c0c */ /* 0x040fe2000bf06270 */
[----:B------:R-:W1:Y:S01]  /*0240*/  LDC.64 R4, c[0x0][0x388] ;  /* 0x0000e200ff047b82 */ /* 0x000e620000000a00 */
[C---:B------:R-:W-:Y:S01]  /*0250*/  ISETP.GE.AND P1, PT, R7.reuse, UR5, PT ;  /* 0x0000000507007c0c */ /* 0x040fe2000bf26270 */
[----:B0-----:R-:W-:-:S10]  /*0260*/  IMAD.WIDE R2, R7, 0x4, R2 ;  /* 0x0000000407027825 */ /* 0x001fd400078e0202 */
[----:B------:R-:W2:Y:S04]  /*0270*/  @!P0 LDG.E R6, desc[UR6][R2.64+0x4] ;  /* 0x0000040602068981 */ /* 0x000ea8000c1e1900 */
[----:B------:R-:W3:Y:S01]  /*0280*/  @!P1 LDG.E R8, desc[UR6][R2.64+0x8] ;  /* 0x0000080602089981 */ /* 0x000ee2000c1e1900 */
[----:B-----5:R-:W-:Y:S01]  /*0290*/  FADD R9, R9, R0 ;  /* 0x0000000009097221 */ /* 0x020fe20000000000 */
[----:B-1----:R-:W-:-:S04]  /*02a0*/  IMAD.WIDE R4, R7, 0x4, R4 ;  /* 0x0000000407047825 */ /* 0x002fc800078e0204 */
[----:B--2---:R-:W-:-:S04]  /*02b0*/  FADD R9, R9, R6 ;  /* 0x0000000609097221 */ /* 0x004fc80000000000 */
[----:B---3--:R-:W-:-:S04]  /*02c0*/  FADD R8, R9, R8 ;  /* 0x0000000809087221 */ /* 0x008fc80000000000 */
[----:B------:R-:W-:-:S05]  /*02d0*/  FMUL R7, R8, 0.25 ;  /* 0x3e80000008077820 */ /* 0x000fca0000400000 */
[----:B------:R-:W-:Y:S01]  /*02e0*/  STG.E desc[UR6][R4.64], R7 ;  /* 0x0000000704007986 */ /* 0x000fe2000c101906 */
[----:B------:R-:W-:Y:S05]  /*02f0*/  EXIT ;  /* 0x000000000000794d */ /* 0x000fea0003800000 */
.L_x_5:
[----:B------:R-:W-:-:S00]  /*0300*/  BRA `(.L_x_5) ;  /* 0xfffffffc00fc7947 */ /* 0x000fc0000383ffff */
[----:B------:R-:W-:-:S00]  /*0310*/  NOP ;  /* 0x0000000000007918 */ /* 0x000fc00000000000 */
        /* <DEDUP_REMOVED lines=14> */
.L_x_6:


//--------------------- .nv.shared.reserved.0     --------------------------
	.section	.nv.shared.reserved.0,"aw",@nobits
	.weak		__nv_reservedSMEM_offset_0_alias
	.size		__nv_reservedSMEM_offset_0_alias, 0, 64
	.other		__nv_reservedSMEM_offset_0_alias,@"STO_CUDA_RESERVED_SHARED STV_DEFAULT"
__nv_reservedSMEM_offset_0_alias:
	.zero		0
	.zero		64


//--------------------- .nv.constant0._Z13convolution1DPfS_i --------------------------
	.section	.nv.constant0._Z13convolution1DPfS_i,"a",@progbits
	.sectionflags	@""
	.align	4
.nv.constant0._Z13convolution1DPfS_i:
	.zero		916


//--------------------- SYMBOLS --------------------------

	.type		.nv.reservedSmem.offset0,@object
	.size		.nv.reservedSmem.offset0,0x4
